	.headerflags	@"EF_CUDA_TEXMODE_UNIFIED EF_CUDA_64BIT_ADDRESS EF_CUDA_ACCELERATORS EF_CUDA_SM90 EF_CUDA_VIRTUAL_SM(EF_CUDA_SM90)"
	.elftype	@"ET_EXEC"


//--------------------- .nv.info                  --------------------------
	.section	.nv.info,"",@"SHT_CUDA_INFO"
	.align	4


	//----- nvinfo : EIATTR_REGCOUNT
	.align		4
        /*0000*/ 	.byte	0x04, 0x2f
        /*0002*/ 	.short	(.L_3 - .L_2)
	.align		4
.L_2:
        /*0004*/ 	.word	index@(triton_poi_fused__native_batch_norm_legit_no_training_relu_0)
        /*0008*/ 	.word	0x00000020


	//----- nvinfo : EIATTR_MIN_STACK_SIZE
	.align		4
.L_3:
        /*000c*/ 	.byte	0x04, 0x12
        /*000e*/ 	.short	(.L_5 - .L_4)
	.align		4
.L_4:
        /*0010*/ 	.word	index@(triton_poi_fused__native_batch_norm_legit_no_training_relu_0)
        /*0014*/ 	.word	0x00000000


	//----- nvinfo : EIATTR_FRAME_SIZE
	.align		4
.L_5:
        /*0018*/ 	.byte	0x04, 0x11
        /*001a*/ 	.short	(.L_7 - .L_6)
	.align		4
.L_6:
        /*001c*/ 	.word	index@(triton_poi_fused__native_batch_norm_legit_no_training_relu_0)
        /*0020*/ 	.word	0x00000000


	//----- nvinfo : EIATTR_MIN_STACK_SIZE
	.align		4
.L_7:
        /*0024*/ 	.byte	0x04, 0x12
        /*0026*/ 	.short	(.L_9 - .L_8)
	.align		4
.L_8:
        /*0028*/ 	.word	index@(triton_poi_fused__native_batch_norm_legit_no_training_relu_0)
        /*002c*/ 	.word	0x00000000
.L_9:


//--------------------- .nv.info.triton_poi_fused__native_batch_norm_legit_no_training_relu_0 --------------------------
	.section	.nv.info.triton_poi_fused__native_batch_norm_legit_no_training_relu_0,"",@"SHT_CUDA_INFO"
	.sectionflags	@""
	.align	4


	//----- nvinfo : EIATTR_CUDA_API_VERSION
	.align		4
        /*0000*/ 	.byte	0x04, 0x37
        /*0002*/ 	.short	(.L_11 - .L_10)
.L_10:
        /*0004*/ 	.word	0x0000007c


	//----- nvinfo : EIATTR_KPARAM_INFO
	.align		4
.L_11:
        /*0008*/ 	.byte	0x04, 0x17
        /*000a*/ 	.short	(.L_13 - .L_12)
.L_12:
        /*000c*/ 	.word	0x00000000
        /*0010*/ 	.short	0x0006
        /*0012*/ 	.short	0x0030
        /*0014*/ 	.byte	0x00, 0xf0, 0x11, 0x00


	//----- nvinfo : EIATTR_KPARAM_INFO
	.align		4
.L_13:
        /*0018*/ 	.byte	0x04, 0x17
        /*001a*/ 	.short	(.L_15 - .L_14)
.L_14:
        /*001c*/ 	.word	0x00000000
        /*0020*/ 	.short	0x0005
        /*0022*/ 	.short	0x0028
        /*0024*/ 	.byte	0x00, 0xf4, 0x21, 0x00


	//----- nvinfo : EIATTR_KPARAM_INFO
	.align		4
.L_15:
        /*0028*/ 	.byte	0x04, 0x17
        /*002a*/ 	.short	(.L_17 - .L_16)
.L_16:
        /*002c*/ 	.word	0x00000000
        /*0030*/ 	.short	0x0004
        /*0032*/ 	.short	0x0020
        /*0034*/ 	.byte	0x00, 0xf4, 0x21, 0x00


	//----- nvinfo : EIATTR_KPARAM_INFO
	.align		4
.L_17:
        /*0038*/ 	.byte	0x04, 0x17
        /*003a*/ 	.short	(.L_19 - .L_18)
.L_18:
        /*003c*/ 	.word	0x00000000
        /*0040*/ 	.short	0x0003
        /*0042*/ 	.short	0x0018
        /*0044*/ 	.byte	0x00, 0xf4, 0x21, 0x00


	//----- nvinfo : EIATTR_KPARAM_INFO
	.align		4
.L_19:
        /*0048*/ 	.byte	0x04, 0x17
        /*004a*/ 	.short	(.L_21 - .L_20)
.L_20:
        /*004c*/ 	.word	0x00000000
        /*0050*/ 	.short	0x0002
        /*0052*/ 	.short	0x0010
        /*0054*/ 	.byte	0x00, 0xf4, 0x21, 0x00


	//----- nvinfo : EIATTR_KPARAM_INFO
	.align		4
.L_21:
        /*0058*/ 	.byte	0x04, 0x17
        /*005a*/ 	.short	(.L_23 - .L_22)
.L_22:
        /*005c*/ 	.word	0x00000000
        /*0060*/ 	.short	0x0001
        /*0062*/ 	.short	0x0008
        /*0064*/ 	.byte	0x00, 0xf4, 0x21, 0x00


	//----- nvinfo : EIATTR_KPARAM_INFO
	.align		4
.L_23:
        /*0068*/ 	.byte	0x04, 0x17
        /*006a*/ 	.short	(.L_25 - .L_24)
.L_24:
        /*006c*/ 	.word	0x00000000
        /*0070*/ 	.short	0x0000
        /*0072*/ 	.short	0x0000
        /*0074*/ 	.byte	0x00, 0xf4, 0x21, 0x00


	//----- nvinfo : EIATTR_SPARSE_MMA_MASK
	.align		4
.L_25:
        /*0078*/ 	.byte	0x03, 0x50
        /*007a*/ 	.short	0x0000


	//----- nvinfo : EIATTR_MAXREG_COUNT
	.align		4
        /*007c*/ 	.byte	0x03, 0x1b
        /*007e*/ 	.short	0x00ff


	//----- nvinfo : EIATTR_EXIT_INSTR_OFFSETS
	.align		4
        /*0080*/ 	.byte	0x04, 0x1c
        /*0082*/ 	.short	(.L_27 - .L_26)


	//   ....[0]....
.L_26:
        /*0084*/ 	.word	0x000006e0


	//----- nvinfo : EIATTR_REQNTID
	.align		4
.L_27:
        /*0088*/ 	.byte	0x04, 0x10
        /*008a*/ 	.short	(.L_29 - .L_28)
.L_28:
        /*008c*/ 	.word	0x00000080
        /*0090*/ 	.word	0x00000001
        /*0094*/ 	.word	0x00000001


	//----- nvinfo : EIATTR_CBANK_PARAM_SIZE
	.align		4
.L_29:
        /*0098*/ 	.byte	0x03, 0x19
        /*009a*/ 	.short	0x0034


	//----- nvinfo : EIATTR_PARAM_CBANK
	.align		4
        /*009c*/ 	.byte	0x04, 0x0a
        /*009e*/ 	.short	(.L_31 - .L_30)
	.align		4
.L_30:
        /*00a0*/ 	.word	index@(.nv.constant0.triton_poi_fused__native_batch_norm_legit_no_training_relu_0)
        /*00a4*/ 	.short	0x0210
        /*00a6*/ 	.short	0x0034


	//----- nvinfo : EIATTR_SW_WAR
	.align		4
.L_31:
        /*00a8*/ 	.byte	0x04, 0x36
        /*00aa*/ 	.short	(.L_33 - .L_32)
.L_32:
        /*00ac*/ 	.word	0x00000008
.L_33:


//--------------------- .nv.callgraph             --------------------------
	.section	.nv.callgraph,"",@"SHT_CUDA_CALLGRAPH"
	.align	4
	.sectionentsize	8
	.align		4
        /*0000*/ 	.word	0x00000000
	.align		4
        /*0004*/ 	.word	0xffffffff
	.align		4
        /*0008*/ 	.word	0x00000000
	.align		4
        /*000c*/ 	.word	0xfffffffe
	.align		4
        /*0010*/ 	.word	0x00000000
	.align		4
        /*0014*/ 	.word	0xfffffffd
	.align		4
        /*0018*/ 	.word	0x00000000
	.align		4
        /*001c*/ 	.word	0xfffffffc


//--------------------- .nv.constant4             --------------------------
	.section	.nv.constant4,"a",@progbits
	.align	8
	.align		8
.nv.constant4:
        /*0000*/ 	.dword	_$_str
	.align		8
        /*0008*/ 	.dword	_$_str_$_2


//--------------------- .text.triton_poi_fused__native_batch_norm_legit_no_training_relu_0 --------------------------
	.section	.text.triton_poi_fused__native_batch_norm_legit_no_training_relu_0,"ax",@progbits
	.align	128
        .global         triton_poi_fused__native_batch_norm_legit_no_training_relu_0
        .type           triton_poi_fused__native_batch_norm_legit_no_training_relu_0,@function
        .size           triton_poi_fused__native_batch_norm_legit_no_training_relu_0,(.L_x_1 - triton_poi_fused__native_batch_norm_legit_no_training_relu_0)
        .other          triton_poi_fused__native_batch_norm_legit_no_training_relu_0,@"STO_CUDA_ENTRY STV_DEFAULT"
triton_poi_fused__native_batch_norm_legit_no_training_relu_0:
.text.triton_poi_fused__native_batch_norm_legit_no_training_relu_0:
[----:B------:R-:W-:Y:S01]  /*0000*/  LDC R1, c[0x0][0x28] ;  /* 0x00000a00ff017b82 */ /* 0x000fe20000000800 */
[----:B------:R-:W1:Y:S01]  /*0010*/  S2R R0, SR_TID.X ;  /* 0x0000000000007919 */ /* 0x000e620000002100 */
[----:B------:R-:W-:-:S06]  /*0020*/  ULDC.64 UR4, c[0x0][0x208] ;  /* 0x0000820000047ab9 */ /* 0x000fcc0000000a00 */
[----:B------:R-:W2:Y:S01]  /*0030*/  LDC.64 R16, c[0x0][0x218] ;  /* 0x00008600ff107b82 */ /* 0x000ea20000000a00 */
[----:B------:R-:W3:Y:S07]  /*0040*/  S2R R5, SR_CTAID.X ;  /* 0x0000000000057919 */ /* 0x000eee0000002500 */
[----:B------:R-:W4:Y:S08]  /*0050*/  LDC.64 R14, c[0x0][0x210] ;  /* 0x00008400ff0e7b82 */ /* 0x000f300000000a00 */
[----:B------:R-:W5:Y:S01]  /*0060*/  LDC.64 R12, c[0x0][0x230] ;  /* 0x00008c00ff0c7b82 */ /* 0x000f620000000a00 */
[----:B-1----:R-:W-:-:S02]  /*0070*/  SHF.L.U32 R0, R0, 0x2, RZ ;  /* 0x0000000200007819 */ /* 0x002fc400000006ff */
[----:B---3--:R-:W-:Y:S02]  /*0080*/  SHF.R.S32.HI R3, RZ, 0x15, R5 ;  /* 0x00000015ff037819 */ /* 0x008fe40000011405 */
[----:B------:R-:W-:Y:S02]  /*0090*/  LOP3.LUT R0, R0, 0x1fc, RZ, 0xc0, !PT ;  /* 0x000001fc00007812 */ /* 0x000fe400078ec0ff */
[----:B------:R-:W-:Y:S02]  /*00a0*/  SGXT R3, R3, 0x1 ;  /* 0x000000010303781a */ /* 0x000fe40000000200 */
[----:B------:R-:W-:-:S04]  /*00b0*/  LEA R18, R5, R0, 0xa ;  /* 0x0000000005127211 */ /* 0x000fc800078e50ff */
[----:B------:R-:W-:Y:S02]  /*00c0*/  LEA.HI R0, R3, R18, RZ, 0xc ;  /* 0x0000001203007211 */ /* 0x000fe400078f60ff */
[----:B------:R-:W1:Y:S02]  /*00d0*/  LDC.64 R2, c[0x0][0x220] ;  /* 0x00008800ff027b82 */ /* 0x000e640000000a00 */
[----:B------:R-:W-:Y:S02]  /*00e0*/  SHF.R.S32.HI R23, RZ, 0xc, R0 ;  /* 0x0000000cff177819 */ /* 0x000fe40000011400 */
[----:B------:R-:W-:-:S03]  /*00f0*/  IADD3 R0, R0, 0x200, RZ ;  /* 0x0000020000007810 */ /* 0x000fc60007ffe0ff */
[----:B------:R-:W-:Y:S01]  /*0100*/  IMAD.HI R4, R23, 0x2aaaaaab, RZ ;  /* 0x2aaaaaab17047827 */ /* 0x000fe200078e02ff */
[----:B------:R-:W-:-:S04]  /*0110*/  SHF.R.S32.HI R0, RZ, 0xc, R0 ;  /* 0x0000000cff007819 */ /* 0x000fc80000011400 */
[----:B------:R-:W-:Y:S01]  /*0120*/  SHF.R.U32.HI R5, RZ, 0x1f, R4 ;  /* 0x0000001fff057819 */ /* 0x000fe20000011604 */
[----:B------:R-:W-:-:S03]  /*0130*/  IMAD.HI R6, R0, 0x2aaaaaab, RZ ;  /* 0x2aaaaaab00067827 */ /* 0x000fc600078e02ff */
[----:B------:R-:W-:Y:S02]  /*0140*/  LEA.HI R4, R4, R5, RZ, 0x1e ;  /* 0x0000000504047211 */ /* 0x000fe400078ff0ff */
[----:B------:R-:W-:-:S03]  /*0150*/  SHF.R.U32.HI R5, RZ, 0x1f, R6 ;  /* 0x0000001fff057819 */ /* 0x000fc60000011606 */
[----:B------:R-:W-:Y:S01]  /*0160*/  IMAD R23, R4, -0x18, R23 ;  /* 0xffffffe804177824 */ /* 0x000fe200078e0217 */
[----:B------:R-:W-:-:S03]  /*0170*/  LEA.HI R5, R6, R5, RZ, 0x1e ;  /* 0x0000000506057211 */ /* 0x000fc600078ff0ff */
[----:B-1----:R-:W-:-:S04]  /*0180*/  IMAD.WIDE R8, R23, 0x4, R2 ;  /* 0x0000000417087825 */ /* 0x002fc800078e0202 */
[----:B------:R-:W-:Y:S01]  /*0190*/  IMAD R19, R5, -0x18, R0 ;  /* 0xffffffe805137824 */ /* 0x000fe200078e0200 */
[----:B------:R-:W3:Y:S03]  /*01a0*/  LDG.E.EL R20, desc[UR4][R8.64] ;  /* 0x0000000408147981 */ /* 0x000ee6000c2e1900 */
[----:B------:R-:W-:Y:S02]  /*01b0*/  IMAD.WIDE R10, R19, 0x4, R2 ;  /* 0x00000004130a7825 */ /* 0x000fe400078e0202 */
[----:B------:R-:W1:Y:S03]  /*01c0*/  LDC.64 R2, c[0x0][0x228] ;  /* 0x00008a00ff027b82 */ /* 0x000e660000000a00 */
[----:B------:R-:W3:Y:S01]  /*01d0*/  LDG.E.EL R21, desc[UR4][R10.64] ;  /* 0x000000040a157981 */ /* 0x000ee2000c2e1900 */
[----:B--2---:R-:W-:-:S04]  /*01e0*/  IMAD.WIDE R26, R23, 0x4, R16 ;  /* 0x00000004171a7825 */ /* 0x004fc800078e0210 */
[----:B----4-:R-:W-:Y:S01]  /*01f0*/  IMAD.WIDE R14, R18, 0x4, R14 ;  /* 0x00000004120e7825 */ /* 0x010fe200078e020e */
[----:B------:R-:W2:Y:S04]  /*0200*/  LDG.E.EL R0, desc[UR4][R26.64] ;  /* 0x000000041a007981 */ /* 0x000ea8000c2e1900 */
[----:B------:R-:W2:Y:S01]  /*0210*/  LDG.E.128 R4, desc[UR4][R14.64] ;  /* 0x000000040e047981 */ /* 0x000ea2000c1e1d00 */
[----:B------:R-:W-:-:S03]  /*0220*/  IMAD.WIDE R16, R19, 0x4, R16 ;  /* 0x0000000413107825 */ /* 0x000fc600078e0210 */
[----:B------:R-:W4:Y:S04]  /*0230*/  LDG.E.128 R8, desc[UR4][R14.64+0x800] ;  /* 0x000800040e087981 */ /* 0x000f28000c1e1d00 */
[----:B------:R-:W4:Y:S01]  /*0240*/  LDG.E.EL R16, desc[UR4][R16.64] ;  /* 0x0000000410107981 */ /* 0x000f22000c2e1900 */
[----:B01----:R-:W-:-:S04]  /*0250*/  IMAD.WIDE R24, R23, 0x4, R2 ;  /* 0x0000000417187825 */ /* 0x003fc800078e0202 */
[----:B-----5:R-:W-:Y:S02]  /*0260*/  IMAD.WIDE R22, R23, 0x4, R12 ;  /* 0x0000000417167825 */ /* 0x020fe400078e020c */
[----:B------:R-:W5:Y:S04]  /*0270*/  LDG.E.EL R24, desc[UR4][R24.64] ;  /* 0x0000000418187981 */ /* 0x000f68000c2e1900 */
[----:B------:R-:W5:Y:S01]  /*0280*/  LDG.E.EL R23, desc[UR4][R22.64] ;  /* 0x0000000416177981 */ /* 0x000f62000c2e1900 */
[----:B------:R-:W-:-:S04]  /*0290*/  IMAD.WIDE R2, R19, 0x4, R2 ;  /* 0x0000000413027825 */ /* 0x000fc800078e0202 */
[----:B------:R-:W-:Y:S02]  /*02a0*/  IMAD.WIDE R28, R19, 0x4, R12 ;  /* 0x00000004131c7825 */ /* 0x000fe400078e020c */
[----:B------:R0:W4:Y:S04]  /*02b0*/  LDG.E.EL R12, desc[UR4][R2.64] ;  /* 0x00000004020c7981 */ /* 0x000128000c2e1900 */
[----:B------:R-:W4:Y:S01]  /*02c0*/  LDG.E.EL R13, desc[UR4][R28.64] ;  /* 0x000000041c0d7981 */ /* 0x000f22000c2e1900 */
[----:B0-----:R-:W-:Y:S01]  /*02d0*/  HFMA2.MMA R3, -RZ, RZ, 1.625, 0 ;  /* 0x3e800000ff037435 */ /* 0x001fe200000001ff */
[----:B---3--:R-:W-:-:S04]  /*02e0*/  FADD R20, R20, 9.9999997473787516356e-06 ;  /* 0x3727c5ac14147421 */ /* 0x008fc80000000000 */
[----:B------:R-:W0:Y:S01]  /*02f0*/  MUFU.SQRT R19, R20 ;  /* 0x0000001400137308 */ /* 0x000e220000002000 */
[----:B------:R-:W-:-:S07]  /*0300*/  FADD R21, R21, 9.9999997473787516356e-06 ;  /* 0x3727c5ac15157421 */ /* 0x000fce0000000000 */
[----:B------:R-:W1:Y:S01]  /*0310*/  MUFU.SQRT R25, R21 ;  /* 0x0000001500197308 */ /* 0x000e620000002000 */
[C---:B0-----:R-:W-:Y:S02]  /*0320*/  FSETP.GT.AND P0, PT, R19.reuse, 8.50705917302346158658e+37, PT ;  /* 0x7e8000001300780b */ /* 0x041fe40003f04000 */
[----:B------:R-:W-:Y:S02]  /*0330*/  FSETP.GEU.AND P2, PT, R19, 1.175494350822287508e-38, PT ;  /* 0x008000001300780b */ /* 0x000fe40003f4e000 */
[C---:B-1----:R-:W-:Y:S02]  /*0340*/  FSETP.GT.AND P1, PT, R25.reuse, 8.50705917302346158658e+37, PT ;  /* 0x7e8000001900780b */ /* 0x042fe40003f24000 */
[----:B------:R-:W-:-:S07]  /*0350*/  FSETP.GEU.AND P3, PT, R25, 1.175494350822287508e-38, PT ;  /* 0x008000001900780b */ /* 0x000fce0003f6e000 */
[----:B------:R-:W-:-:S04]  /*0360*/  @P0 FMUL R19, R19, 0.25 ;  /* 0x3e80000013130820 */ /* 0x000fc80000400000 */
[----:B------:R-:W-:Y:S01]  /*0370*/  @!P2 FMUL R19, R19, 16777216 ;  /* 0x4b8000001313a820 */ /* 0x000fe20000400000 */
[----:B------:R-:W-:-:S05]  /*0380*/  @P1 FMUL R25, R25, 0.25 ;  /* 0x3e80000019191820 */ /* 0x000fca0000400000 */
[----:B------:R-:W0:Y:S01]  /*0390*/  MUFU.RCP R19, R19 ;  /* 0x0000001300137308 */ /* 0x000e220000001000 */
[----:B------:R-:W-:Y:S01]  /*03a0*/  @!P3 FMUL R25, R25, 16777216 ;  /* 0x4b8000001919b820 */ /* 0x000fe20000400000 */
[----:B------:R-:W-:-:S06]  /*03b0*/  FSEL R2, R3, 1, P0 ;  /* 0x3f80000003027808 */ /* 0x000fcc0000000000 */
[----:B------:R-:W1:Y:S01]  /*03c0*/  MUFU.RCP R14, R25 ;  /* 0x00000019000e7308 */ /* 0x000e620000001000 */
[----:B------:R-:W-:Y:S01]  /*03d0*/  FSEL R3, R3, 1, P1 ;  /* 0x3f80000003037808 */ /* 0x000fe20000800000 */
[----:B------:R-:W-:Y:S01]  /*03e0*/  @!P2 FMUL R2, R2, 16777216 ;  /* 0x4b8000000202a820 */ /* 0x000fe20000400000 */
[----:B--2---:R-:W-:-:S03]  /*03f0*/  FADD R4, R4, -R0 ;  /* 0x8000000004047221 */ /* 0x004fc60000000000 */
[----:B------:R-:W-:Y:S01]  /*0400*/  @!P3 FMUL R3, R3, 16777216 ;  /* 0x4b8000000303b820 */ /* 0x000fe20000400000 */
[----:B0-----:R-:W-:Y:S01]  /*0410*/  FMUL R15, R19, R2 ;  /* 0x00000002130f7220 */ /* 0x001fe20000400000 */
[--C-:B------:R-:W-:Y:S01]  /*0420*/  FADD R20, R5, -R0.reuse ;  /* 0x8000000005147221 */ /* 0x100fe20000000000 */
[--C-:B------:R-:W-:Y:S01]  /*0430*/  FADD R6, R6, -R0.reuse ;  /* 0x8000000006067221 */ /* 0x100fe20000000000 */
[----:B------:R-:W-:Y:S01]  /*0440*/  FADD R0, R7, -R0 ;  /* 0x8000000007007221 */ /* 0x000fe20000000000 */
[C---:B------:R-:W-:Y:S01]  /*0450*/  FMUL R5, R15.reuse, R4 ;  /* 0x000000040f057220 */ /* 0x040fe20000400000 */
[C---:B------:R-:W-:Y:S01]  /*0460*/  FMUL R4, R15.reuse, R20 ;  /* 0x000000140f047220 */ /* 0x040fe20000400000 */
[----:B-1----:R-:W-:Y:S02]  /*0470*/  FMUL R14, R14, R3 ;  /* 0x000000030e0e7220 */ /* 0x002fe40000400000 */
[----:B------:R-:W0:Y:S01]  /*0480*/  LDC.64 R2, c[0x0][0x238] ;  /* 0x00008e00ff027b82 */ /* 0x000e220000000a00 */
[C---:B------:R-:W-:Y:S01]  /*0490*/  FMUL R20, R15.reuse, R6 ;  /* 0x000000060f147220 */ /* 0x040fe20000400000 */
[----:B------:R-:W-:Y:S01]  /*04a0*/  FMUL R6, R15, R0 ;  /* 0x000000000f067220 */ /* 0x000fe20000400000 */
[--C-:B----4-:R-:W-:Y:S01]  /*04b0*/  FADD R7, R8, -R16.reuse ;  /* 0x8000001008077221 */ /* 0x110fe20000000000 */
[--C-:B------:R-:W-:Y:S01]  /*04c0*/  FADD R9, R9, -R16.reuse ;  /* 0x8000001009097221 */ /* 0x100fe20000000000 */
[--C-:B------:R-:W-:Y:S01]  /*04d0*/  FADD R15, R10, -R16.reuse ;  /* 0x800000100a0f7221 */ /* 0x100fe20000000000 */
[C-C-:B-----5:R-:W-:Y:S01]  /*04e0*/  FFMA R0, R24.reuse, R5, R23.reuse ;  /* 0x0000000518007223 */ /* 0x160fe20000000017 */
[----:B------:R-:W-:Y:S01]  /*04f0*/  FADD R11, R11, -R16 ;  /* 0x800000100b0b7221 */ /* 0x000fe20000000000 */
[C-C-:B------:R-:W-:Y:S01]  /*0500*/  FFMA R4, R24.reuse, R4, R23.reuse ;  /* 0x0000000418047223 */ /* 0x140fe20000000017 */
[C-C-:B------:R-:W-:Y:S01]  /*0510*/  FFMA R5, R24.reuse, R20, R23.reuse ;  /* 0x0000001418057223 */ /* 0x140fe20000000017 */
[----:B------:R-:W-:Y:S01]  /*0520*/  FFMA R23, R24, R6, R23 ;  /* 0x0000000618177223 */ /* 0x000fe20000000017 */
[C---:B------:R-:W-:Y:S01]  /*0530*/  FMUL R7, R14.reuse, R7 ;  /* 0x000000070e077220 */ /* 0x040fe20000400000 */
[C---:B------:R-:W-:Y:S01]  /*0540*/  FMUL R8, R14.reuse, R9 ;  /* 0x000000090e087220 */ /* 0x040fe20000400000 */
[C---:B------:R-:W-:Y:S01]  /*0550*/  FMUL R6, R14.reuse, R15 ;  /* 0x0000000f0e067220 */ /* 0x040fe20000400000 */
[----:B------:R-:W-:Y:S01]  /*0560*/  FMUL R14, R14, R11 ;  /* 0x0000000b0e0e7220 */ /* 0x000fe20000400000 */
[C-C-:B------:R-:W-:Y:S01]  /*0570*/  FFMA R9, R12.reuse, R7, R13.reuse ;  /* 0x000000070c097223 */ /* 0x140fe2000000000d */
[C-C-:B------:R-:W-:Y:S01]  /*0580*/  FFMA R8, R12.reuse, R8, R13.reuse ;  /* 0x000000080c087223 */ /* 0x140fe2000000000d */
[C-C-:B------:R-:W-:Y:S01]  /*0590*/  FFMA R10, R12.reuse, R6, R13.reuse ;  /* 0x000000060c0a7223 */ /* 0x140fe2000000000d */
[----:B------:R-:W-:Y:S01]  /*05a0*/  FFMA R14, R12, R14, R13 ;  /* 0x0000000e0c0e7223 */ /* 0x000fe2000000000d */
[----:B------:R-:W-:-:S02]  /*05b0*/  FSETP.GEU.AND P6, PT, R23, RZ, PT ;  /* 0x000000ff1700720b */ /* 0x000fc40003fce000 */
[----:B------:R-:W-:Y:S02]  /*05c0*/  FSETP.GEU.AND P0, PT, R5, RZ, PT ;  /* 0x000000ff0500720b */ /* 0x000fe40003f0e000 */
[----:B------:R-:W-:Y:S02]  /*05d0*/  FSETP.GEU.AND P1, PT, R4, RZ, PT ;  /* 0x000000ff0400720b */ /* 0x000fe40003f2e000 */
[----:B------:R-:W-:Y:S02]  /*05e0*/  FSETP.GEU.AND P3, PT, R14, RZ, PT ;  /* 0x000000ff0e00720b */ /* 0x000fe40003f6e000 */
[----:B------:R-:W-:Y:S02]  /*05f0*/  SEL R7, R23, RZ, P6 ;  /* 0x000000ff17077207 */ /* 0x000fe40003000000 */
[----:B------:R-:W-:Y:S02]  /*0600*/  FSETP.GEU.AND P2, PT, R0, RZ, PT ;  /* 0x000000ff0000720b */ /* 0x000fe40003f4e000 */
[----:B------:R-:W-:-:S02]  /*0610*/  FSETP.GEU.AND P4, PT, R10, RZ, PT ;  /* 0x000000ff0a00720b */ /* 0x000fc40003f8e000 */
[----:B------:R-:W-:Y:S02]  /*0620*/  FSETP.GEU.AND P5, PT, R9, RZ, PT ;  /* 0x000000ff0900720b */ /* 0x000fe40003fae000 */
[----:B------:R-:W-:Y:S02]  /*0630*/  FSETP.GEU.AND P6, PT, R8, RZ, PT ;  /* 0x000000ff0800720b */ /* 0x000fe40003fce000 */
[----:B------:R-:W-:Y:S01]  /*0640*/  SEL R6, R5, RZ, P0 ;  /* 0x000000ff05067207 */ /* 0x000fe20000000000 */
[----:B0-----:R-:W-:Y:S01]  /*0650*/  IMAD.WIDE R2, R18, 0x4, R2 ;  /* 0x0000000412027825 */ /* 0x001fe200078e0202 */
[----:B------:R-:W-:Y:S02]  /*0660*/  SEL R5, R4, RZ, P1 ;  /* 0x000000ff04057207 */ /* 0x000fe40000800000 */
[----:B------:R-:W-:Y:S02]  /*0670*/  SEL R15, R14, RZ, P3 ;  /* 0x000000ff0e0f7207 */ /* 0x000fe40001800000 */
[----:B------:R-:W-:-:S02]  /*0680*/  SEL R4, R0, RZ, P2 ;  /* 0x000000ff00047207 */ /* 0x000fc40001000000 */
[----:B------:R-:W-:Y:S02]  /*0690*/  SEL R14, R10, RZ, P4 ;  /* 0x000000ff0a0e7207 */ /* 0x000fe40002000000 */
[----:B------:R-:W-:Y:S02]  /*06a0*/  SEL R12, R9, RZ, P5 ;  /* 0x000000ff090c7207 */ /* 0x000fe40002800000 */
[----:B------:R-:W-:Y:S01]  /*06b0*/  SEL R13, R8, RZ, P6 ;  /* 0x000000ff080d7207 */ /* 0x000fe20003000000 */
[----:B------:R-:W-:Y:S04]  /*06c0*/  STG.E.128 desc[UR4][R2.64], R4 ;  /* 0x0000000402007986 */ /* 0x000fe8000c101d04 */
[----:B------:R-:W-:Y:S01]  /*06d0*/  STG.E.128 desc[UR4][R2.64+0x800], R12 ;  /* 0x0008000c02007986 */ /* 0x000fe2000c101d04 */
[----:B------:R-:W-:Y:S05]  /*06e0*/  EXIT ;  /* 0x000000000000794d */ /* 0x000fea0003800000 */
.L_x_0:
[----:B------:R-:W-:-:S00]  /*06f0*/  BRA `(.L_x_0) ;  /* 0xfffffffc00fc7947 */ /* 0x000fc0000383ffff */
[----:B------:R-:W-:-:S00]  /*0700*/  NOP ;  /* 0x0000000000007918 */ /* 0x000fc00000000000 */
[----:B------:R-:W-:-:S00]  /*0710*/  NOP ;  /* 0x0000000000007918 */ /* 0x000fc00000000000 */
[----:B------:R-:W-:-:S00]  /*0720*/  NOP ;  /* 0x0000000000007918 */ /* 0x000fc00000000000 */
[----:B------:R-:W-:-:S00]  /*0730*/  NOP ;  /* 0x0000000000007918 */ /* 0x000fc00000000000 */
[----:B------:R-:W-:-:S00]  /*0740*/  NOP ;  /* 0x0000000000007918 */ /* 0x000fc00000000000 */
[----:B------:R-:W-:-:S00]  /*0750*/  NOP ;  /* 0x0000000000007918 */ /* 0x000fc00000000000 */
[----:B------:R-:W-:-:S00]  /*0760*/  NOP ;  /* 0x0000000000007918 */ /* 0x000fc00000000000 */
[----:B------:R-:W-:-:S00]  /*0770*/  NOP ;  /* 0x0000000000007918 */ /* 0x000fc00000000000 */
.L_x_1:


//--------------------- .nv.global.init           --------------------------
	.section	.nv.global.init,"aw",@progbits
.nv.global.init:
	.type		_$_str,@object
	.size		_$_str,(_$_str_$_2 - _$_str)
_$_str:
        /*0000*/ 	.byte	0x5f, 0x5f, 0x43, 0x55, 0x44, 0x41, 0x5f, 0x46, 0x54, 0x5a, 0x00
	.type		_$_str_$_2,@object
	.size		_$_str_$_2,(.L_1 - _$_str_$_2)
_$_str_$_2:
        /*000b*/ 	.byte	0x5f, 0x5f, 0x43, 0x55, 0x44, 0x41, 0x5f, 0x50, 0x52, 0x45, 0x43, 0x5f, 0x53, 0x51, 0x52, 0x54
        /*001b*/ 	.byte	0x00
.L_1:


//--------------------- .nv.constant0.triton_poi_fused__native_batch_norm_legit_no_training_relu_0 --------------------------
	.section	.nv.constant0.triton_poi_fused__native_batch_norm_legit_no_training_relu_0,"a",@progbits
	.sectionflags	@""
	.align	4
.nv.constant0.triton_poi_fused__native_batch_norm_legit_no_training_relu_0:
	.zero		580
